	.version 1.4
	.target sm_10, map_f64_to_f32
	// compiled with D:\my\work\cuda\64\tk\bin64/../open64/lib//be.exe
	// nvopencc 2.3 built on 2009-08-03

	//-----------------------------------------------------------
	// Compiling md5_kernel.cpp3.i (C:/Users/Mi/AppData/Local/Temp/ccBI#.a00664)
	//-----------------------------------------------------------

	//-----------------------------------------------------------
	// Options:
	//-----------------------------------------------------------
	//  Target:ptx, ISA:sm_10, Endian:little, Pointer Size:64
	//  -O3	(Optimization level)
	//  -g0	(Debug level)
	//  -m2	(Report advisories)
	//-----------------------------------------------------------

	.file	1	"md5_kernel.cudafe2.gpu"
	.file	2	"D:\Program Files (x86)\Microsoft Visual Studio 9.0\VC\include\crtdefs.h"
	.file	3	"D:\my\work\cuda\64\tk\include\crt/device_runtime.h"
	.file	4	"D:\my\work\cuda\64\tk\include\host_defines.h"
	.file	5	"D:\my\work\cuda\64\tk\include\builtin_types.h"
	.file	6	"d:\my\work\cuda\64\tk\include\device_types.h"
	.file	7	"d:\my\work\cuda\64\tk\include\driver_types.h"
	.file	8	"d:\my\work\cuda\64\tk\include\texture_types.h"
	.file	9	"d:\my\work\cuda\64\tk\include\vector_types.h"
	.file	10	"d:\my\work\cuda\64\tk\include\host_defines.h"
	.file	11	"D:\my\work\cuda\64\tk\include\device_launch_parameters.h"
	.file	12	"d:\my\work\cuda\64\tk\include\crt\storage_class.h"
	.file	13	"D:\Program Files (x86)\Microsoft Visual Studio 9.0\VC\include\time.h"
	.file	14	"c:/my/work/BarsWF/algo/md5/md5_kernel.cu"
	.file	15	"D:\my\work\cuda\64\tk\include\common_functions.h"
	.file	16	"d:\my\work\cuda\64\tk\include\crt/func_macro.h"
	.file	17	"d:\my\work\cuda\64\tk\include\math_functions.h"
	.file	18	"d:\my\work\cuda\64\tk\include\device_functions.h"
	.file	19	"d:\my\work\cuda\64\tk\include\math_constants.h"
	.file	20	"d:\my\work\cuda\64\tk\include\sm_11_atomic_functions.h"
	.file	21	"d:\my\work\cuda\64\tk\include\sm_12_atomic_functions.h"
	.file	22	"d:\my\work\cuda\64\tk\include\sm_13_double_functions.h"
	.file	23	"d:\my\work\cuda\64\tk\include\common_types.h"
	.file	24	"d:\my\work\cuda\64\tk\include\texture_fetch_functions.h"
	.file	25	"d:\my\work\cuda\64\tk\include\math_functions_dbl_ptx1.h"

	.const .align 4 .b8 charset_c[1024];
	.const .align 4 .b8 target_hash[16];
	.global .u64 result_d;
	.global .u64 data_d;

	.entry _Z25md5_gpu_bruteforce_threadPjS_ji (
		.param .u64 __cudaparm__Z25md5_gpu_bruteforce_threadPjS_ji_data_d,
		.param .u64 __cudaparm__Z25md5_gpu_bruteforce_threadPjS_ji_result_d,
		.param .u32 __cudaparm__Z25md5_gpu_bruteforce_threadPjS_ji_pwd_len,
		.param .s32 __cudaparm__Z25md5_gpu_bruteforce_threadPjS_ji_charset_len)
	{
	.reg .u16 %rh<4>;
	.reg .u32 %r<535>;
	.reg .u64 %rd<13>;
	.reg .pred %p<6>;
	.loc	14	88	0
$LBB1__Z25md5_gpu_bruteforce_threadPjS_ji:
	.loc	14	96	0
	mov.u16 	%rh1, %ctaid.x;
	mov.u16 	%rh2, %ntid.x;
	mul.wide.u16 	%r1, %rh1, %rh2;
	cvt.u32.u16 	%r2, %tid.x;
	add.u32 	%r3, %r2, %r1;
	ld.param.u64 	%rd1, [__cudaparm__Z25md5_gpu_bruteforce_threadPjS_ji_data_d];
	mul.lo.s32 	%r4, %r3, 4;
	cvt.s64.s32 	%rd2, %r4;
	mul.lo.u64 	%rd3, %rd2, 4;
	add.u64 	%rd4, %rd1, %rd3;
	ld.global.u32 	%r5, [%rd4+0];
	mov.s32 	%r6, %r5;
	ld.global.u32 	%r7, [%rd4+4];
	mov.s32 	%r8, %r7;
	ld.global.u32 	%r9, [%rd4+8];
	mov.s32 	%r10, %r9;
	ld.global.u32 	%r11, [%rd4+12];
	mov.s32 	%r12, %r11;
	.loc	14	105	0
	ld.const.s32 	%r13, [target_hash+4];
	ld.const.s32 	%r14, [target_hash+0];
	sub.s32 	%r15, %r14, %r13;
	ld.const.s32 	%r16, [target_hash+12];
	ld.const.s32 	%r17, [target_hash+8];
	sub.s32 	%r18, %r17, %r16;
	not.b32 	%r19, %r13;
	sub.s32 	%r20, %r16, %r14;
	shr.u32 	%r21, %r18, 15;
	shl.b32 	%r22, %r18, 17;
	or.b32 	%r23, %r19, %r16;
	shr.u32 	%r24, %r20, 10;
	shl.b32 	%r25, %r20, 22;
	or.b32 	%r26, %r21, %r22;
	xor.b32 	%r27, %r23, %r14;
	or.b32 	%r28, %r24, %r25;
	mov.s32 	%r29, %r10;
	add.u32 	%r30, %r27, %r29;
	sub.u32 	%r31, %r26, %r30;
	sub.s32 	%r32, %r31, 718787259;
	not.b32 	%r33, %r32;
	or.b32 	%r34, %r33, %r14;
	xor.b32 	%r35, %r34, %r13;
	sub.u32 	%r36, %r28, %r35;
	add.s32 	%r37, %r36, 1120210379;
	shr.u32 	%r38, %r15, 6;
	shl.b32 	%r39, %r15, 26;
	or.b32 	%r40, %r38, %r39;
	not.b32 	%r41, %r37;
	or.b32 	%r42, %r13, %r41;
	xor.b32 	%r43, %r32, %r42;
	sub.u32 	%r44, %r40, %r43;
	add.s32 	%r45, %r44, 145523070;
	.loc	14	106	0
	sub.s32 	%r46, %r13, %r31;
	add.s32 	%r47, %r46, 718787259;
	shr.u32 	%r48, %r47, 21;
	shl.b32 	%r49, %r47, 11;
	or.b32 	%r50, %r48, %r49;
	not.b32 	%r51, %r45;
	or.b32 	%r52, %r32, %r51;
	xor.b32 	%r53, %r37, %r52;
	sub.s32 	%r54, %r50, %r53;
	sub.s32 	%r55, %r54, 1309151649;
	.loc	14	107	0
	sub.s32 	%r56, %r31, %r36;
	sub.s32 	%r57, %r56, 1838997638;
	shr.u32 	%r58, %r57, 15;
	shl.b32 	%r59, %r57, 17;
	or.b32 	%r60, %r58, %r59;
	not.b32 	%r61, %r55;
	or.b32 	%r62, %r37, %r61;
	xor.b32 	%r63, %r45, %r62;
	sub.u32 	%r64, %r60, %r63;
	add.s32 	%r57, %r64, 1560198380;
	.loc	14	108	0
	sub.s32 	%r65, %r36, %r45;
	add.s32 	%r66, %r65, 1120210379;
	shr.u32 	%r67, %r66, 10;
	shl.b32 	%r68, %r66, 22;
	or.b32 	%r69, %r67, %r68;
	not.b32 	%r70, %r57;
	or.b32 	%r71, %r45, %r70;
	xor.b32 	%r72, %r55, %r71;
	sub.u32 	%r73, %r69, %r72;
	add.s32 	%r66, %r73, 30611744;
	.loc	14	109	0
	sub.s32 	%r45, %r45, %r55;
	shr.u32 	%r74, %r45, 6;
	shl.b32 	%r75, %r45, 26;
	or.b32 	%r76, %r74, %r75;
	not.b32 	%r77, %r66;
	or.b32 	%r78, %r55, %r77;
	xor.b32 	%r79, %r57, %r78;
	sub.s32 	%r80, %r76, %r79;
	sub.s32 	%r45, %r80, 1873313359;
	.loc	14	110	0
	sub.s32 	%r55, %r55, %r57;
	mov.s32 	%r81, %r8;
	shr.u32 	%r82, %r55, 21;
	shl.b32 	%r83, %r55, 11;
	or.b32 	%r84, %r82, %r83;
	not.b32 	%r85, %r45;
	or.b32 	%r86, %r57, %r85;
	xor.b32 	%r87, %r66, %r86;
	add.u32 	%r88, %r81, %r87;
	sub.u32 	%r89, %r84, %r88;
	add.s32 	%r55, %r89, 2054922799;
	.loc	14	111	0
	sub.s32 	%r57, %r57, %r66;
	shr.u32 	%r90, %r57, 15;
	shl.b32 	%r91, %r57, 17;
	or.b32 	%r92, %r90, %r91;
	not.b32 	%r93, %r55;
	or.b32 	%r94, %r66, %r93;
	xor.b32 	%r95, %r45, %r94;
	sub.u32 	%r96, %r92, %r95;
	add.s32 	%r57, %r96, 1051523;
	.loc	14	112	0
	sub.s32 	%r66, %r66, %r45;
	shr.u32 	%r97, %r66, 10;
	shl.b32 	%r98, %r66, 22;
	or.b32 	%r99, %r97, %r98;
	not.b32 	%r100, %r57;
	or.b32 	%r101, %r45, %r100;
	xor.b32 	%r102, %r55, %r101;
	add.u32 	%r103, %r11, %r102;
	sub.u32 	%r104, %r99, %r103;
	add.s32 	%r66, %r104, 1894986606;
	.loc	14	113	0
	sub.s32 	%r45, %r45, %r55;
	shr.u32 	%r105, %r45, 6;
	shl.b32 	%r106, %r45, 26;
	or.b32 	%r107, %r105, %r106;
	not.b32 	%r108, %r66;
	or.b32 	%r109, %r55, %r108;
	xor.b32 	%r110, %r57, %r109;
	sub.s32 	%r111, %r107, %r110;
	sub.s32 	%r45, %r111, 1700485571;
	.loc	14	114	0
	sub.s32 	%r55, %r55, %r57;
	shr.u32 	%r112, %r55, 21;
	shl.b32 	%r113, %r55, 11;
	or.b32 	%r114, %r112, %r113;
	not.b32 	%r115, %r45;
	or.b32 	%r116, %r57, %r115;
	xor.b32 	%r117, %r66, %r116;
	sub.u32 	%r118, %r114, %r117;
	add.s32 	%r55, %r118, 57434055;
	.loc	14	115	0
	sub.s32 	%r57, %r57, %r66;
	ld.param.u32 	%r119, [__cudaparm__Z25md5_gpu_bruteforce_threadPjS_ji_pwd_len];
	mul.lo.u32 	%r120, %r119, 8;
	shr.u32 	%r121, %r57, 15;
	shl.b32 	%r122, %r57, 17;
	or.b32 	%r123, %r121, %r122;
	not.b32 	%r124, %r55;
	or.b32 	%r125, %r66, %r124;
	xor.b32 	%r126, %r45, %r125;
	add.s32 	%r127, %r120, %r126;
	sub.u32 	%r128, %r123, %r127;
	add.s32 	%r57, %r128, 1416354905;
	.loc	14	116	0
	sub.s32 	%r66, %r66, %r45;
	shr.u32 	%r129, %r66, 10;
	shl.b32 	%r130, %r66, 22;
	or.b32 	%r131, %r129, %r130;
	not.b32 	%r132, %r57;
	or.b32 	%r133, %r45, %r132;
	xor.b32 	%r134, %r55, %r133;
	sub.s32 	%r135, %r131, %r134;
	sub.s32 	%r66, %r135, 1126891415;
	ld.param.s32 	%r136, [__cudaparm__Z25md5_gpu_bruteforce_threadPjS_ji_charset_len];
	mov.u32 	%r137, 0;
	setp.le.s32 	%p1, %r136, %r137;
	mov.s32 	%r138, 479376260;
	@%p1 bra 	$Lt_0_7170;
	mov.u64 	%rd5, charset_c;
	mov.s32 	%r139, %r136;
	mov.s64 	%rd6, %rd5;
	mov.s32 	%r140, 0;
	mov.s32 	%r141, %r6;
	mov.s32 	%r142, %r139;
$Lt_0_5634:
 //<loop> Loop body line 116, nesting depth: 1, estimated iterations: unknown
	.loc	14	121	0
	and.b32 	%r143, %r141, -65281;
	ld.const.u32 	%r144, [%rd6+0];
	shl.b32 	%r145, %r144, 8;
	add.u32 	%r141, %r143, %r145;
	mov.s32 	%r6, %r141;
	mov.s32 	%r146, %r136;
	mov.s64 	%rd7, %rd5;
	mov.s32 	%r147, 0;
 //<loop> Part of loop body line 116, head labeled $Lt_0_5634
	mov.s32 	%r148, %r146;
$Lt_0_6402:
 //<loop> Loop body line 121, nesting depth: 2, estimated iterations: unknown
	.loc	14	124	0
	ld.const.u32 	%r149, [%rd7+0];
	and.b32 	%r150, %r141, -256;
	add.u32 	%r141, %r149, %r150;
	mov.s32 	%r6, %r141;
	.loc	14	130	0
	sub.s32 	%r151, %r141, 680876937;
	shr.u32 	%r152, %r151, 25;
	shl.b32 	%r153, %r151, 7;
	or.b32 	%r154, %r152, %r153;
	sub.s32 	%r155, %r154, 271733879;
	and.b32 	%r156, %r155, -271733879;
	not.b32 	%r157, %r155;
	and.b32 	%r158, %r157, -1732584194;
	or.b32 	%r159, %r156, %r158;
	add.u32 	%r160, %r159, %r81;
	sub.s32 	%r161, %r160, 117830708;
	shr.u32 	%r162, %r161, 20;
	shl.b32 	%r163, %r161, 12;
	or.b32 	%r164, %r162, %r163;
	add.u32 	%r165, %r154, %r164;
	sub.u32 	%r166, %r165, 271733879;
	.loc	14	131	0
	not.b32 	%r167, %r166;
	and.b32 	%r168, %r167, -271733879;
	and.b32 	%r169, %r155, %r166;
	or.b32 	%r170, %r168, %r169;
	add.u32 	%r171, %r170, %r29;
	sub.s32 	%r172, %r171, 1126478375;
	shr.u32 	%r173, %r172, 15;
	shl.b32 	%r174, %r172, 17;
	or.b32 	%r175, %r173, %r174;
	add.u32 	%r176, %r166, %r175;
	.loc	14	132	0
	not.b32 	%r177, %r176;
	and.b32 	%r178, %r155, %r177;
	and.b32 	%r179, %r166, %r176;
	or.b32 	%r180, %r178, %r179;
	add.u32 	%r181, %r11, %r180;
	sub.s32 	%r182, %r181, 1316259209;
	shr.u32 	%r183, %r182, 10;
	shl.b32 	%r184, %r182, 22;
	or.b32 	%r185, %r183, %r184;
	add.u32 	%r182, %r176, %r185;
	.loc	14	135	0
	not.b32 	%r186, %r182;
	and.b32 	%r187, %r166, %r186;
	and.b32 	%r188, %r182, %r176;
	or.b32 	%r189, %r187, %r188;
	add.u32 	%r190, %r154, %r189;
	sub.s32 	%r191, %r190, 448152776;
	shr.u32 	%r192, %r191, 25;
	shl.b32 	%r193, %r191, 7;
	or.b32 	%r194, %r192, %r193;
	add.u32 	%r191, %r182, %r194;
	.loc	14	136	0
	and.b32 	%r195, %r191, %r182;
	not.b32 	%r196, %r191;
	and.b32 	%r197, %r176, %r196;
	or.b32 	%r198, %r195, %r197;
	add.s32 	%r199, %r166, %r198;
	add.s32 	%r166, %r199, 1200080426;
	shr.u32 	%r200, %r166, 20;
	shl.b32 	%r201, %r166, 12;
	or.b32 	%r202, %r200, %r201;
	add.u32 	%r166, %r191, %r202;
	.loc	14	137	0
	and.b32 	%r203, %r191, %r166;
	not.b32 	%r204, %r166;
	and.b32 	%r205, %r182, %r204;
	or.b32 	%r206, %r203, %r205;
	add.u32 	%r207, %r176, %r206;
	sub.s32 	%r208, %r207, 1473231341;
	shr.u32 	%r209, %r208, 15;
	shl.b32 	%r210, %r208, 17;
	or.b32 	%r211, %r209, %r210;
	add.u32 	%r208, %r166, %r211;
	.loc	14	138	0
	not.b32 	%r212, %r208;
	and.b32 	%r213, %r191, %r212;
	and.b32 	%r214, %r166, %r208;
	or.b32 	%r215, %r213, %r214;
	add.u32 	%r216, %r182, %r215;
	sub.s32 	%r182, %r216, 45705983;
	shr.u32 	%r217, %r182, 10;
	shl.b32 	%r218, %r182, 22;
	or.b32 	%r219, %r217, %r218;
	add.u32 	%r182, %r208, %r219;
	.loc	14	139	0
	not.b32 	%r220, %r182;
	and.b32 	%r221, %r166, %r220;
	and.b32 	%r222, %r208, %r182;
	or.b32 	%r223, %r221, %r222;
	add.s32 	%r224, %r191, %r223;
	add.s32 	%r191, %r224, 1770035416;
	shr.u32 	%r225, %r191, 25;
	shl.b32 	%r226, %r191, 7;
	or.b32 	%r227, %r225, %r226;
	add.u32 	%r191, %r182, %r227;
	.loc	14	140	0
	and.b32 	%r228, %r191, %r182;
	not.b32 	%r229, %r191;
	and.b32 	%r230, %r208, %r229;
	or.b32 	%r231, %r228, %r230;
	add.u32 	%r232, %r166, %r231;
	sub.s32 	%r166, %r232, 1958414417;
	shr.u32 	%r233, %r166, 20;
	shl.b32 	%r234, %r166, 12;
	or.b32 	%r235, %r233, %r234;
	add.u32 	%r166, %r191, %r235;
	.loc	14	141	0
	and.b32 	%r236, %r191, %r166;
	not.b32 	%r237, %r166;
	and.b32 	%r238, %r182, %r237;
	or.b32 	%r239, %r236, %r238;
	add.u32 	%r240, %r208, %r239;
	sub.s32 	%r208, %r240, 42063;
	shr.u32 	%r241, %r208, 15;
	shl.b32 	%r242, %r208, 17;
	or.b32 	%r243, %r241, %r242;
	add.u32 	%r208, %r166, %r243;
	.loc	14	142	0
	not.b32 	%r244, %r208;
	and.b32 	%r245, %r191, %r244;
	and.b32 	%r246, %r166, %r208;
	or.b32 	%r247, %r245, %r246;
	add.u32 	%r248, %r182, %r247;
	sub.s32 	%r182, %r248, 1990404162;
	shr.u32 	%r249, %r182, 10;
	shl.b32 	%r250, %r182, 22;
	or.b32 	%r251, %r249, %r250;
	add.u32 	%r182, %r208, %r251;
	.loc	14	143	0
	not.b32 	%r252, %r182;
	and.b32 	%r253, %r166, %r252;
	and.b32 	%r254, %r208, %r182;
	or.b32 	%r255, %r253, %r254;
	add.s32 	%r256, %r191, %r255;
	add.s32 	%r191, %r256, 1804603682;
	shr.u32 	%r257, %r191, 25;
	shl.b32 	%r258, %r191, 7;
	or.b32 	%r259, %r257, %r258;
	add.u32 	%r191, %r182, %r259;
	.loc	14	144	0
	and.b32 	%r260, %r191, %r182;
	not.b32 	%r261, %r191;
	and.b32 	%r262, %r208, %r261;
	or.b32 	%r263, %r260, %r262;
	add.u32 	%r264, %r166, %r263;
	sub.s32 	%r166, %r264, 40341101;
	shr.u32 	%r265, %r166, 20;
	shl.b32 	%r266, %r166, 12;
	or.b32 	%r267, %r265, %r266;
	add.u32 	%r166, %r191, %r267;
	.loc	14	145	0
	not.b32 	%r167, %r166;
	and.b32 	%r268, %r167, %r182;
	and.b32 	%r269, %r191, %r166;
	or.b32 	%r270, %r268, %r269;
	add.u32 	%r271, %r120, %r270;
	add.u32 	%r272, %r208, %r271;
	sub.s32 	%r208, %r272, 1502002290;
	shr.u32 	%r273, %r208, 15;
	shl.b32 	%r274, %r208, 17;
	or.b32 	%r275, %r273, %r274;
	add.u32 	%r208, %r166, %r275;
	.loc	14	146	0
	not.b32 	%r276, %r208;
	and.b32 	%r277, %r276, %r191;
	and.b32 	%r278, %r166, %r208;
	or.b32 	%r279, %r277, %r278;
	add.s32 	%r280, %r182, %r279;
	add.s32 	%r182, %r280, 1236535329;
	shr.u32 	%r281, %r182, 10;
	shl.b32 	%r282, %r182, 22;
	or.b32 	%r283, %r281, %r282;
	add.u32 	%r182, %r208, %r283;
	.loc	14	149	0
	and.b32 	%r284, %r167, %r208;
	and.b32 	%r285, %r166, %r182;
	or.b32 	%r286, %r284, %r285;
	add.u32 	%r287, %r81, %r286;
	add.u32 	%r288, %r191, %r287;
	sub.s32 	%r191, %r288, 165796510;
	shr.u32 	%r289, %r191, 27;
	shl.b32 	%r290, %r191, 5;
	or.b32 	%r291, %r289, %r290;
	add.u32 	%r191, %r182, %r291;
	.loc	14	150	0
	and.b32 	%r292, %r276, %r182;
	and.b32 	%r293, %r191, %r208;
	or.b32 	%r294, %r292, %r293;
	add.u32 	%r295, %r166, %r294;
	sub.s32 	%r166, %r295, 1069501632;
	shr.u32 	%r296, %r166, 23;
	shl.b32 	%r297, %r166, 9;
	or.b32 	%r298, %r296, %r297;
	add.u32 	%r166, %r191, %r298;
	.loc	14	151	0
	not.b32 	%r299, %r182;
	and.b32 	%r300, %r191, %r299;
	and.b32 	%r301, %r166, %r182;
	or.b32 	%r302, %r300, %r301;
	add.s32 	%r303, %r208, %r302;
	add.s32 	%r208, %r303, 643717713;
	shr.u32 	%r304, %r208, 18;
	shl.b32 	%r305, %r208, 14;
	or.b32 	%r306, %r304, %r305;
	add.u32 	%r208, %r166, %r306;
	.loc	14	152	0
	and.b32 	%r307, %r191, %r208;
	not.b32 	%r308, %r191;
	and.b32 	%r309, %r166, %r308;
	or.b32 	%r310, %r307, %r309;
	add.u32 	%r311, %r141, %r310;
	add.u32 	%r312, %r182, %r311;
	sub.s32 	%r182, %r312, 373897302;
	shr.u32 	%r313, %r182, 12;
	shl.b32 	%r314, %r182, 20;
	or.b32 	%r315, %r313, %r314;
	add.u32 	%r182, %r208, %r315;
	.loc	14	153	0
	and.b32 	%r316, %r166, %r182;
	not.b32 	%r317, %r166;
	and.b32 	%r318, %r208, %r317;
	or.b32 	%r319, %r316, %r318;
	add.u32 	%r320, %r191, %r319;
	sub.s32 	%r191, %r320, 701558691;
	shr.u32 	%r321, %r191, 27;
	shl.b32 	%r322, %r191, 5;
	or.b32 	%r323, %r321, %r322;
	add.u32 	%r191, %r182, %r323;
	.loc	14	154	0
	and.b32 	%r324, %r191, %r208;
	not.b32 	%r325, %r208;
	and.b32 	%r326, %r182, %r325;
	or.b32 	%r327, %r324, %r326;
	add.s32 	%r328, %r166, %r327;
	add.s32 	%r166, %r328, 38016083;
	shr.u32 	%r329, %r166, 23;
	shl.b32 	%r330, %r166, 9;
	or.b32 	%r331, %r329, %r330;
	add.u32 	%r166, %r191, %r331;
	.loc	14	155	0
	not.b32 	%r332, %r182;
	and.b32 	%r333, %r191, %r332;
	and.b32 	%r334, %r166, %r182;
	or.b32 	%r335, %r333, %r334;
	add.u32 	%r336, %r208, %r335;
	sub.s32 	%r208, %r336, 660478335;
	shr.u32 	%r337, %r208, 18;
	shl.b32 	%r338, %r208, 14;
	or.b32 	%r339, %r337, %r338;
	add.u32 	%r208, %r166, %r339;
	.loc	14	156	0
	and.b32 	%r340, %r191, %r208;
	not.b32 	%r341, %r191;
	and.b32 	%r342, %r166, %r341;
	or.b32 	%r343, %r340, %r342;
	add.u32 	%r344, %r182, %r343;
	sub.s32 	%r182, %r344, 405537848;
	shr.u32 	%r345, %r182, 12;
	shl.b32 	%r346, %r182, 20;
	or.b32 	%r347, %r345, %r346;
	add.u32 	%r182, %r208, %r347;
	.loc	14	157	0
	and.b32 	%r348, %r166, %r182;
	not.b32 	%r349, %r166;
	and.b32 	%r350, %r208, %r349;
	or.b32 	%r351, %r348, %r350;
	add.s32 	%r352, %r191, %r351;
	add.s32 	%r191, %r352, 568446438;
	shr.u32 	%r353, %r191, 27;
	shl.b32 	%r354, %r191, 5;
	or.b32 	%r355, %r353, %r354;
	add.u32 	%r191, %r182, %r355;
	.loc	14	158	0
	and.b32 	%r356, %r191, %r208;
	not.b32 	%r357, %r208;
	and.b32 	%r358, %r182, %r357;
	or.b32 	%r359, %r356, %r358;
	add.u32 	%r360, %r120, %r359;
	add.u32 	%r361, %r166, %r360;
	sub.s32 	%r166, %r361, 1019803690;
	shr.u32 	%r362, %r166, 23;
	shl.b32 	%r363, %r166, 9;
	or.b32 	%r364, %r362, %r363;
	add.u32 	%r166, %r191, %r364;
	.loc	14	159	0
	not.b32 	%r365, %r182;
	and.b32 	%r366, %r191, %r365;
	and.b32 	%r367, %r166, %r182;
	or.b32 	%r368, %r366, %r367;
	add.u32 	%r369, %r11, %r368;
	add.u32 	%r370, %r208, %r369;
	sub.s32 	%r208, %r370, 187363961;
	shr.u32 	%r371, %r208, 18;
	shl.b32 	%r372, %r208, 14;
	or.b32 	%r373, %r371, %r372;
	add.u32 	%r208, %r166, %r373;
	.loc	14	160	0
	and.b32 	%r374, %r191, %r208;
	not.b32 	%r375, %r191;
	and.b32 	%r376, %r166, %r375;
	or.b32 	%r377, %r374, %r376;
	add.s32 	%r378, %r182, %r377;
	add.s32 	%r182, %r378, 1163531501;
	shr.u32 	%r379, %r182, 12;
	shl.b32 	%r380, %r182, 20;
	or.b32 	%r381, %r379, %r380;
	add.u32 	%r182, %r208, %r381;
	.loc	14	161	0
	and.b32 	%r382, %r166, %r182;
	not.b32 	%r383, %r166;
	and.b32 	%r384, %r208, %r383;
	or.b32 	%r385, %r382, %r384;
	add.u32 	%r386, %r191, %r385;
	sub.s32 	%r191, %r386, 1444681467;
	shr.u32 	%r387, %r191, 27;
	shl.b32 	%r388, %r191, 5;
	or.b32 	%r389, %r387, %r388;
	add.u32 	%r191, %r182, %r389;
	.loc	14	162	0
	and.b32 	%r390, %r191, %r208;
	not.b32 	%r391, %r208;
	and.b32 	%r392, %r182, %r391;
	or.b32 	%r393, %r390, %r392;
	add.u32 	%r394, %r29, %r393;
	add.u32 	%r395, %r166, %r394;
	sub.s32 	%r166, %r395, 51403784;
	shr.u32 	%r396, %r166, 23;
	shl.b32 	%r397, %r166, 9;
	or.b32 	%r398, %r396, %r397;
	add.u32 	%r166, %r191, %r398;
	.loc	14	163	0
	not.b32 	%r399, %r182;
	and.b32 	%r400, %r191, %r399;
	and.b32 	%r401, %r166, %r182;
	or.b32 	%r402, %r400, %r401;
	add.s32 	%r403, %r208, %r402;
	add.s32 	%r208, %r403, 1735328473;
	shr.u32 	%r404, %r208, 18;
	shl.b32 	%r405, %r208, 14;
	or.b32 	%r406, %r404, %r405;
	add.u32 	%r208, %r166, %r406;
	.loc	14	164	0
	and.b32 	%r407, %r191, %r208;
	not.b32 	%r408, %r191;
	and.b32 	%r409, %r166, %r408;
	or.b32 	%r410, %r407, %r409;
	add.u32 	%r411, %r182, %r410;
	sub.s32 	%r182, %r411, 1926607734;
	shr.u32 	%r412, %r182, 12;
	shl.b32 	%r413, %r182, 20;
	or.b32 	%r414, %r412, %r413;
	add.u32 	%r182, %r208, %r414;
	.loc	14	167	0
	xor.b32 	%r415, %r208, %r182;
	xor.b32 	%r416, %r166, %r415;
	add.u32 	%r417, %r191, %r416;
	sub.s32 	%r191, %r417, 378558;
	shr.u32 	%r418, %r191, 28;
	shl.b32 	%r419, %r191, 4;
	or.b32 	%r420, %r418, %r419;
	add.u32 	%r191, %r182, %r420;
	.loc	14	168	0
	xor.b32 	%r421, %r191, %r182;
	xor.b32 	%r422, %r208, %r421;
	add.u32 	%r423, %r166, %r422;
	sub.s32 	%r166, %r423, 2022574463;
	shr.u32 	%r424, %r166, 21;
	shl.b32 	%r425, %r166, 11;
	or.b32 	%r426, %r424, %r425;
	add.u32 	%r166, %r191, %r426;
	.loc	14	169	0
	xor.b32 	%r427, %r191, %r166;
	xor.b32 	%r428, %r182, %r427;
	add.s32 	%r429, %r208, %r428;
	add.s32 	%r208, %r429, 1839030562;
	shr.u32 	%r430, %r208, 16;
	shl.b32 	%r431, %r208, 16;
	or.b32 	%r432, %r430, %r431;
	add.u32 	%r208, %r166, %r432;
	.loc	14	170	0
	xor.b32 	%r433, %r166, %r208;
	xor.b32 	%r434, %r191, %r433;
	add.u32 	%r435, %r120, %r434;
	add.u32 	%r436, %r182, %r435;
	sub.s32 	%r182, %r436, 35309556;
	shr.u32 	%r437, %r182, 9;
	shl.b32 	%r438, %r182, 23;
	or.b32 	%r439, %r437, %r438;
	add.u32 	%r182, %r208, %r439;
	.loc	14	171	0
	xor.b32 	%r440, %r208, %r182;
	xor.b32 	%r441, %r166, %r440;
	add.u32 	%r442, %r81, %r441;
	add.u32 	%r443, %r191, %r442;
	sub.s32 	%r191, %r443, 1530992060;
	shr.u32 	%r444, %r191, 28;
	shl.b32 	%r445, %r191, 4;
	or.b32 	%r446, %r444, %r445;
	add.u32 	%r191, %r182, %r446;
	.loc	14	172	0
	xor.b32 	%r447, %r191, %r182;
	xor.b32 	%r448, %r208, %r447;
	add.s32 	%r449, %r166, %r448;
	add.s32 	%r166, %r449, 1272893353;
	shr.u32 	%r450, %r166, 21;
	shl.b32 	%r451, %r166, 11;
	or.b32 	%r452, %r450, %r451;
	add.u32 	%r166, %r191, %r452;
	.loc	14	173	0
	xor.b32 	%r453, %r191, %r166;
	xor.b32 	%r454, %r182, %r453;
	add.u32 	%r455, %r208, %r454;
	sub.s32 	%r208, %r455, 155497632;
	shr.u32 	%r456, %r208, 16;
	shl.b32 	%r457, %r208, 16;
	or.b32 	%r458, %r456, %r457;
	add.u32 	%r208, %r166, %r458;
	.loc	14	174	0
	xor.b32 	%r459, %r166, %r208;
	xor.b32 	%r460, %r191, %r459;
	add.u32 	%r461, %r182, %r460;
	sub.s32 	%r182, %r461, 1094730640;
	shr.u32 	%r462, %r182, 9;
	shl.b32 	%r463, %r182, 23;
	or.b32 	%r464, %r462, %r463;
	add.u32 	%r182, %r208, %r464;
	.loc	14	175	0
	xor.b32 	%r465, %r208, %r182;
	xor.b32 	%r466, %r166, %r465;
	add.s32 	%r467, %r191, %r466;
	add.s32 	%r191, %r467, 681279174;
	shr.u32 	%r468, %r191, 28;
	shl.b32 	%r469, %r191, 4;
	or.b32 	%r470, %r468, %r469;
	add.u32 	%r191, %r182, %r470;
	.loc	14	176	0
	xor.b32 	%r471, %r191, %r182;
	xor.b32 	%r472, %r208, %r471;
	add.u32 	%r473, %r141, %r472;
	add.u32 	%r474, %r166, %r473;
	sub.s32 	%r166, %r474, 358537222;
	shr.u32 	%r475, %r166, 21;
	shl.b32 	%r476, %r166, 11;
	or.b32 	%r477, %r475, %r476;
	add.u32 	%r166, %r191, %r477;
	.loc	14	177	0
	xor.b32 	%r478, %r191, %r166;
	xor.b32 	%r479, %r182, %r478;
	add.u32 	%r480, %r11, %r479;
	add.u32 	%r481, %r208, %r480;
	sub.s32 	%r208, %r481, 722521979;
	shr.u32 	%r482, %r208, 16;
	shl.b32 	%r483, %r208, 16;
	or.b32 	%r484, %r482, %r483;
	add.u32 	%r208, %r166, %r484;
	.loc	14	178	0
	xor.b32 	%r485, %r166, %r208;
	xor.b32 	%r486, %r191, %r485;
	add.s32 	%r487, %r182, %r486;
	add.s32 	%r182, %r487, 76029189;
	shr.u32 	%r488, %r182, 9;
	shl.b32 	%r489, %r182, 23;
	or.b32 	%r490, %r488, %r489;
	add.u32 	%r182, %r208, %r490;
	.loc	14	179	0
	xor.b32 	%r491, %r208, %r182;
	xor.b32 	%r492, %r166, %r491;
	add.u32 	%r493, %r191, %r492;
	sub.s32 	%r191, %r493, 640364487;
	shr.u32 	%r494, %r191, 28;
	shl.b32 	%r495, %r191, 4;
	or.b32 	%r496, %r494, %r495;
	add.u32 	%r191, %r182, %r496;
	.loc	14	180	0
	xor.b32 	%r497, %r191, %r182;
	xor.b32 	%r498, %r208, %r497;
	add.u32 	%r499, %r166, %r498;
	sub.s32 	%r166, %r499, 421815835;
	shr.u32 	%r500, %r166, 21;
	shl.b32 	%r501, %r166, 11;
	or.b32 	%r502, %r500, %r501;
	add.u32 	%r166, %r191, %r502;
	.loc	14	181	0
	setp.ne.s32 	%p2, %r66, %r166;
	@%p2 bra 	$Lt_0_258;
 //<loop> Part of loop body line 121, head labeled $Lt_0_6402
	.loc	14	182	0
	xor.b32 	%r503, %r191, %r166;
	xor.b32 	%r504, %r182, %r503;
	add.s32 	%r505, %r208, %r504;
	add.s32 	%r208, %r505, 530742520;
	shr.u32 	%r506, %r208, 16;
	shl.b32 	%r507, %r208, 16;
	or.b32 	%r508, %r506, %r507;
	add.u32 	%r208, %r166, %r508;
	.loc	14	183	0
	xor.b32 	%r509, %r166, %r208;
	xor.b32 	%r510, %r191, %r509;
	add.u32 	%r511, %r29, %r510;
	add.u32 	%r512, %r182, %r511;
	sub.s32 	%r182, %r512, 995338651;
	shr.u32 	%r513, %r182, 9;
	shl.b32 	%r514, %r182, 23;
	or.b32 	%r515, %r513, %r514;
	add.u32 	%r182, %r208, %r515;
	.loc	14	186	0
	not.b32 	%r516, %r166;
	or.b32 	%r517, %r182, %r516;
	xor.b32 	%r518, %r208, %r517;
	add.u32 	%r519, %r141, %r518;
	add.u32 	%r520, %r191, %r519;
	sub.s32 	%r191, %r520, 198630844;
	shr.u32 	%r521, %r191, 26;
	shl.b32 	%r522, %r191, 6;
	or.b32 	%r523, %r521, %r522;
	add.u32 	%r191, %r182, %r523;
	.loc	14	182	0
	mov.s32 	%r524, 1334931688;
	set.eq.u32.s32 	%r525, %r57, %r208;
	neg.s32 	%r526, %r525;
	set.eq.u32.s32 	%r527, %r45, %r191;
	neg.s32 	%r528, %r527;
	set.eq.u32.s32 	%r529, %r55, %r182;
	neg.s32 	%r530, %r529;
	and.b32 	%r531, %r528, %r530;
	and.b32 	%r532, %r526, %r531;
	neg.s32 	%r533, %r532;
	slct.s32.s32 	%r138, %r138, %r524, %r533;
$Lt_0_258:
 //<loop> Part of loop body line 121, head labeled $Lt_0_6402
	.loc	14	191	0
	add.s32 	%r147, %r147, 1;
	add.u64 	%rd7, %rd7, 4;
	setp.ne.s32 	%p3, %r147, %r136;
	@%p3 bra 	$Lt_0_6402;
 //<loop> Part of loop body line 116, head labeled $Lt_0_5634
	add.s32 	%r140, %r140, 1;
	add.u64 	%rd6, %rd6, 4;
	setp.ne.s32 	%p4, %r136, %r140;
	@%p4 bra 	$Lt_0_5634;
	bra.uni 	$Lt_0_5122;
$Lt_0_7170:
$Lt_0_5122:
	.loc	14	195	0
	ld.param.u64 	%rd8, [__cudaparm__Z25md5_gpu_bruteforce_threadPjS_ji_result_d];
	cvt.u64.s32 	%rd9, %r3;
	mul.lo.u64 	%rd10, %rd9, 4;
	add.u64 	%rd11, %rd8, %rd10;
	st.global.u32 	[%rd11+0], %r138;
	.loc	14	196	0
	exit;
$LDWend__Z25md5_gpu_bruteforce_threadPjS_ji:
	} // _Z25md5_gpu_bruteforce_threadPjS_ji



// ===== COMPILED SASS (sm_100) =====

	.target	sm_100

	.elftype	@"ET_EXEC"


//--------------------- .note.nv.tkinfo           --------------------------
	.section	.note.nv.tkinfo,"",@"SHT_NOTE"
	.sectionflags	@"SHF_NOTE_NV_TKINFO"
	.tkinfo
        /*0018*/ 	.word	0x00000002
        /*0030*/ 	.string	""
        /*0030*/ 	.string	"ptxas"
        /*0030*/ 	.string	"Cuda compilation tools, release 13.0, V13.0.88"
        /*0030*/ 	.string	"Build cuda_13.0.r13.0/compiler.36424714_0"
        /*0030*/ 	.string	"-arch sm_100 "



//--------------------- .note.nv.cuinfo           --------------------------
	.section	.note.nv.cuinfo,"",@"SHT_NOTE"
	.sectionflags	@"SHF_NOTE_NV_CUINFO"
        /*0018*/ 	.short	0x0002
        /*001a*/ 	.short	0x000a
        /*001c*/ 	.short	0x0082
	.zero		2


//--------------------- .nv.info                  --------------------------
	.section	.nv.info,"",@"SHT_CUDA_INFO"
	.align	4


	//----- nvinfo : EIATTR_REGCOUNT
	.align		4
        /*0000*/ 	.byte	0x04, 0x2f
        /*0002*/ 	.short	(.L_5 - .L_4)
	.align		4
.L_4:
        /*0004*/ 	.word	index@(_Z25md5_gpu_bruteforce_threadPjS_ji)
        /*0008*/ 	.word	0x00000018


	//----- nvinfo : EIATTR_FRAME_SIZE
	.align		4
.L_5:
        /*000c*/ 	.byte	0x04, 0x11
        /*000e*/ 	.short	(.L_7 - .L_6)
	.align		4
.L_6:
        /*0010*/ 	.word	index@(_Z25md5_gpu_bruteforce_threadPjS_ji)
        /*0014*/ 	.word	0x00000000


	//----- nvinfo : EIATTR_MIN_STACK_SIZE
	.align		4
.L_7:
        /*0018*/ 	.byte	0x04, 0x12
        /*001a*/ 	.short	(.L_9 - .L_8)
	.align		4
.L_8:
        /*001c*/ 	.word	index@(_Z25md5_gpu_bruteforce_threadPjS_ji)
        /*0020*/ 	.word	0x00000000
.L_9:


//--------------------- .nv.compat                --------------------------
	.section	.nv.compat,"",@"SHT_CUDA_COMPAT_INFO"
	.align	4
        /*0000*/ 	.byte	0x02, 0x09, 0x00, 0x00, 0x02, 0x02, 0x01, 0x00, 0x02, 0x05, 0x05, 0x00, 0x03, 0x07, 0x01, 0x01
        /*0010*/ 	.byte	0x02, 0x03, 0x00, 0x00, 0x02, 0x06, 0x01, 0x00, 0x04, 0x0b, 0x08, 0x00, 0x09, 0x00, 0x00, 0x00
        /*0020*/ 	.byte	0x00, 0x00, 0x00, 0x00


//--------------------- .nv.info._Z25md5_gpu_bruteforce_threadPjS_ji --------------------------
	.section	.nv.info._Z25md5_gpu_bruteforce_threadPjS_ji,"",@"SHT_CUDA_INFO"
	.sectionflags	@""
	.align	4


	//----- nvinfo : EIATTR_CUDA_API_VERSION
	.align		4
        /*0000*/ 	.byte	0x04, 0x37
        /*0002*/ 	.short	(.L_11 - .L_10)
.L_10:
        /*0004*/ 	.word	0x00000082


	//----- nvinfo : EIATTR_KPARAM_INFO
	.align		4
.L_11:
        /*0008*/ 	.byte	0x04, 0x17
        /*000a*/ 	.short	(.L_13 - .L_12)
.L_12:
        /*000c*/ 	.word	0x00000000
        /*0010*/ 	.short	0x0003
        /*0012*/ 	.short	0x0014
        /*0014*/ 	.byte	0x00, 0xf0, 0x11, 0x00


	//----- nvinfo : EIATTR_KPARAM_INFO
	.align		4
.L_13:
        /*0018*/ 	.byte	0x04, 0x17
        /*001a*/ 	.short	(.L_15 - .L_14)
.L_14:
        /*001c*/ 	.word	0x00000000
        /*0020*/ 	.short	0x0002
        /*0022*/ 	.short	0x0010
        /*0024*/ 	.byte	0x00, 0xf0, 0x11, 0x00


	//----- nvinfo : EIATTR_KPARAM_INFO
	.align		4
.L_15:
        /*0028*/ 	.byte	0x04, 0x17
        /*002a*/ 	.short	(.L_17 - .L_16)
.L_16:
        /*002c*/ 	.word	0x00000000
        /*0030*/ 	.short	0x0001
        /*0032*/ 	.short	0x0008
        /*0034*/ 	.byte	0x00, 0xf0, 0x21, 0x00


	//----- nvinfo : EIATTR_KPARAM_INFO
	.align		4
.L_17:
        /*0038*/ 	.byte	0x04, 0x17
        /*003a*/ 	.short	(.L_19 - .L_18)
.L_18:
        /*003c*/ 	.word	0x00000000
        /*0040*/ 	.short	0x0000
        /*0042*/ 	.short	0x0000
        /*0044*/ 	.byte	0x00, 0xf0, 0x21, 0x00


	//----- nvinfo : EIATTR_SPARSE_MMA_MASK
	.align		4
.L_19:
        /*0048*/ 	.byte	0x03, 0x50
        /*004a*/ 	.short	0x0000


	//----- nvinfo : EIATTR_MAXREG_COUNT
	.align		4
        /*004c*/ 	.byte	0x03, 0x1b
        /*004e*/ 	.short	0x00ff


	//----- nvinfo : EIATTR_MERCURY_ISA_VERSION
	.align		4
        /*0050*/ 	.byte	0x03, 0x5f
        /*0052*/ 	.short	0x0101


	//----- nvinfo : EIATTR_VRC_CTA_INIT_COUNT
	.align		4
        /*0054*/ 	.byte	0x02, 0x4a
	.zero		1
	.zero		1


	//----- nvinfo : EIATTR_EXIT_INSTR_OFFSETS
	.align		4
        /*0058*/ 	.byte	0x04, 0x1c
        /*005a*/ 	.short	(.L_21 - .L_20)


	//   ....[0]....
.L_20:
        /*005c*/ 	.word	0x00001190


	//----- nvinfo : EIATTR_CRS_STACK_SIZE
	.align		4
.L_21:
        /*0060*/ 	.byte	0x04, 0x1e
        /*0062*/ 	.short	(.L_23 - .L_22)
.L_22:
        /*0064*/ 	.word	0x00000000


	//----- nvinfo : EIATTR_CBANK_PARAM_SIZE
	.align		4
.L_23:
        /*0068*/ 	.byte	0x03, 0x19
        /*006a*/ 	.short	0x0018


	//----- nvinfo : EIATTR_PARAM_CBANK
	.align		4
        /*006c*/ 	.byte	0x04, 0x0a
        /*006e*/ 	.short	(.L_25 - .L_24)
	.align		4
.L_24:
        /*0070*/ 	.word	index@(.nv.constant0._Z25md5_gpu_bruteforce_threadPjS_ji)
        /*0074*/ 	.short	0x0380
        /*0076*/ 	.short	0x0018


	//----- nvinfo : EIATTR_SW_WAR
	.align		4
.L_25:
        /*0078*/ 	.byte	0x04, 0x36
        /*007a*/ 	.short	(.L_27 - .L_26)
.L_26:
        /*007c*/ 	.word	0x00000008
.L_27:


//--------------------- .nv.callgraph             --------------------------
	.section	.nv.callgraph,"",@"SHT_CUDA_CALLGRAPH"
	.align	4
	.sectionentsize	8
	.align		4
        /*0000*/ 	.word	0x00000000
	.align		4
        /*0004*/ 	.word	0xffffffff
	.align		4
        /*0008*/ 	.word	0x00000000
	.align		4
        /*000c*/ 	.word	0xfffffffe
	.align		4
        /*0010*/ 	.word	0x00000000
	.align		4
        /*0014*/ 	.word	0xfffffffd
	.align		4
        /*0018*/ 	.word	0x00000000
	.align		4
        /*001c*/ 	.word	0xfffffffc


//--------------------- .nv.constant3             --------------------------
	.section	.nv.constant3,"a",@progbits
	.align	4
.nv.constant3:
	.type		charset_c,@object
	.size		charset_c,(target_hash - charset_c)
charset_c:
	.zero		1024
	.type		target_hash,@object
	.size		target_hash,(.L_1 - target_hash)
target_hash:
	.zero		16
.L_1:


//--------------------- .nv.constant4             --------------------------
	.section	.nv.constant4,"a",@progbits
	.align	8
	.align		8
.nv.constant4:
        /*0000*/ 	.dword	result_d
	.align		8
        /*0008*/ 	.dword	data_d


//--------------------- .text._Z25md5_gpu_bruteforce_threadPjS_ji --------------------------
	.section	.text._Z25md5_gpu_bruteforce_threadPjS_ji,"ax",@progbits
	.align	128
.text._Z25md5_gpu_bruteforce_threadPjS_ji:
        .type           _Z25md5_gpu_bruteforce_threadPjS_ji,@function
        .size           _Z25md5_gpu_bruteforce_threadPjS_ji,(.L_x_6 - _Z25md5_gpu_bruteforce_threadPjS_ji)
        .other          _Z25md5_gpu_bruteforce_threadPjS_ji,@"STO_CUDA_ENTRY STV_DEFAULT"
_Z25md5_gpu_bruteforce_threadPjS_ji:
[----:B------:R-:W-:Y:S01]  /*0000*/  LDC R1, c[0x0][0x37c] ;  /* 0x0000df00ff017b82 */ /* 0x000fe20000000800 */
[----:B------:R-:W0:Y:S07]  /*0010*/  S2R R0, SR_TID.X ;  /* 0x0000000000007919 */ /* 0x000e2e0000002100 */
[----:B------:R-:W1:Y:S01]  /*0020*/  S2UR UR4, SR_CTAID.X ;  /* 0x00000000000479c3 */ /* 0x000e620000002500 */
[----:B------:R-:W2:Y:S07]  /*0030*/  LDCU.64 UR8, c[0x0][0x358] ;  /* 0x00006b00ff0877ac */ /* 0x000eae0008000a00 */
[----:B------:R-:W3:Y:S08]  /*0040*/  LDC R5, c[0x0][0x360] ;  /* 0x0000d800ff057b82 */ /* 0x000ef00000000800 */
[----:B------:R-:W4:Y:S01]  /*0050*/  LDC.64 R2, c[0x0][0x380] ;  /* 0x0000e000ff027b82 */ /* 0x000f220000000a00 */
[----:B-1----:R-:W-:-:S07]  /*0060*/  ULOP3.LUT UR4, UR4, 0xffff, URZ, 0xc0, !UPT ;  /* 0x0000ffff04047892 */ /* 0x002fce000f8ec0ff */
[----:B------:R-:W1:Y:S01]  /*0070*/  LDC.64 R10, c[0x3][0x408] ;  /* 0x00c10200ff0a7b82 */ /* 0x000e620000000a00 */
[----:B0-----:R-:W-:Y:S02]  /*0080*/  LOP3.LUT R0, R0, 0xffff, RZ, 0xc0, !PT ;  /* 0x0000ffff00007812 */ /* 0x001fe400078ec0ff */
[----:B---3--:R-:W-:-:S05]  /*0090*/  LOP3.LUT R5, R5, 0xffff, RZ, 0xc0, !PT ;  /* 0x0000ffff05057812 */ /* 0x008fca00078ec0ff */
[----:B------:R-:W-:-:S04]  /*00a0*/  IMAD R0, R5, UR4, R0 ;  /* 0x0000000405007c24 */ /* 0x000fc8000f8e0200 */
[----:B------:R-:W-:-:S04]  /*00b0*/  IMAD.SHL.U32 R5, R0, 0x4, RZ ;  /* 0x0000000400057824 */ /* 0x000fc800078e00ff */
[----:B----4-:R-:W-:Y:S01]  /*00c0*/  IMAD.WIDE.U32 R2, R5, 0x4, R2 ;  /* 0x0000000405027825 */ /* 0x010fe200078e0002 */
[----:B------:R-:W-:-:S05]  /*00d0*/  SHF.R.S32.HI R4, RZ, 0x1f, R5 ;  /* 0x0000001fff047819 */ /* 0x000fca0000011405 */
[----:B------:R-:W-:-:S04]  /*00e0*/  IMAD.SHL.U32 R5, R4, 0x4, RZ ;  /* 0x0000000404057824 */ /* 0x000fc800078e00ff */
[----:B------:R-:W-:Y:S02]  /*00f0*/  IMAD.IADD R3, R3, 0x1, R5 ;  /* 0x0000000103037824 */ /* 0x000fe400078e0205 */
[----:B------:R-:W0:Y:S03]  /*0100*/  LDC.64 R4, c[0x3][0x400] ;  /* 0x00c10000ff047b82 */ /* 0x000e260000000a00 */
[----:B--2---:R-:W2:Y:S04]  /*0110*/  LDG.E R6, desc[UR8][R2.64+0x8] ;  /* 0x0000080802067981 */ /* 0x004ea8000c1e1900 */
[----:B------:R-:W3:Y:S04]  /*0120*/  LDG.E R7, desc[UR8][R2.64+0x4] ;  /* 0x0000040802077981 */ /* 0x000ee8000c1e1900 */
[----:B------:R-:W4:Y:S01]  /*0130*/  LDG.E R8, desc[UR8][R2.64+0xc] ;  /* 0x00000c0802087981 */ /* 0x000f22000c1e1900 */
[----:B-1----:R-:W-:-:S05]  /*0140*/  IMAD.IADD R9, R10, 0x1, -R11 ;  /* 0x000000010a097824 */ /* 0x002fca00078e0a0b */
[----:B------:R-:W-:Y:S02]  /*0150*/  SHF.L.U32.HI R9, R9, 0x11, R9 ;  /* 0x0000001109097819 */ /* 0x000fe40000010609 */
[----:B0-----:R-:W-:-:S04]  /*0160*/  LOP3.LUT R10, R4, R5, R11, 0x4b, !PT ;  /* 0x00000005040a7212 */ /* 0x001fc800078e4b0b */
[----:B--2---:R-:W-:Y:S01]  /*0170*/  IADD3 R10, PT, PT, R9, -R10, -R6 ;  /* 0x8000000a090a7210 */ /* 0x004fe20007ffe806 */
[----:B------:R-:W-:-:S04]  /*0180*/  IMAD.IADD R9, R11, 0x1, -R4 ;  /* 0x000000010b097824 */ /* 0x000fc800078e0a04 */
[----:B------:R-:W-:Y:S01]  /*0190*/  VIADD R12, R10, 0xd5282d45 ;  /* 0xd5282d450a0c7836 */ /* 0x000fe20000000000 */
[----:B------:R-:W-:-:S04]  /*01a0*/  SHF.L.U32.HI R9, R9, 0x16, R9 ;  /* 0x0000001609097819 */ /* 0x000fc80000010609 */
[----:B------:R-:W-:Y:S01]  /*01b0*/  LOP3.LUT R14, R5, R12, R4, 0x4b, !PT ;  /* 0x0000000c050e7212 */ /* 0x000fe200078e4b04 */
[----:B------:R-:W-:-:S04]  /*01c0*/  IMAD.IADD R4, R4, 0x1, -R5 ;  /* 0x0000000104047824 */ /* 0x000fc800078e0a05 */
[----:B------:R-:W-:Y:S01]  /*01d0*/  IMAD.IADD R9, R9, 0x1, -R14 ;  /* 0x0000000109097824 */ /* 0x000fe200078e0a0e */
[----:B------:R-:W-:-:S03]  /*01e0*/  SHF.L.U32.HI R4, R4, 0x1a, R4 ;  /* 0x0000001a04047819 */ /* 0x000fc60000010604 */
[----:B------:R-:W-:-:S05]  /*01f0*/  VIADD R11, R9, 0x42c50dcb ;  /* 0x42c50dcb090b7836 */ /* 0x000fca0000000000 */
[--C-:B------:R-:W-:Y:S02]  /*0200*/  LOP3.LUT R13, R12, R11, R5.reuse, 0x4b, !PT ;  /* 0x0000000b0c0d7212 */ /* 0x100fe400078e4b05 */
[----:B------:R-:W-:Y:S02]  /*0210*/  IADD3 R5, PT, PT, -R10, 0x2ad7d2bb, R5 ;  /* 0x2ad7d2bb0a057810 */ /* 0x000fe40007ffe105 */
[----:B------:R-:W-:Y:S02]  /*0220*/  IADD3 R4, PT, PT, R4, 0x8ac817e, -R13 ;  /* 0x08ac817e04047810 */ /* 0x000fe40007ffe80d */
[----:B------:R-:W-:Y:S02]  /*0230*/  SHF.L.U32.HI R5, R5, 0xb, R5 ;  /* 0x0000000b05057819 */ /* 0x000fe40000010605 */
[----:B------:R-:W-:Y:S02]  /*0240*/  LOP3.LUT R12, R11, R12, R4, 0x2d, !PT ;  /* 0x0000000c0b0c7212 */ /* 0x000fe400078e2d04 */
[----:B------:R-:W-:-:S02]  /*0250*/  IADD3 R10, PT, PT, R10, -0x6d9ce086, -R9 ;  /* 0x92631f7a0a0a7810 */ /* 0x000fc40007ffe809 */
[----:B------:R-:W-:Y:S02]  /*0260*/  IADD3 R5, PT, PT, R5, -0x4e0811a1, -R12 ;  /* 0xb1f7ee5f05057810 */ /* 0x000fe40007ffe80c */
[----:B------:R-:W-:Y:S02]  /*0270*/  SHF.L.U32.HI R10, R10, 0x11, R10 ;  /* 0x000000110a0a7819 */ /* 0x000fe4000001060a */
[----:B------:R-:W-:Y:S02]  /*0280*/  LOP3.LUT R11, R4, R11, R5, 0x2d, !PT ;  /* 0x0000000b040b7212 */ /* 0x000fe400078e2d05 */
[----:B------:R-:W-:Y:S02]  /*0290*/  IADD3 R9, PT, PT, R9, 0x42c50dcb, -R4 ;  /* 0x42c50dcb09097810 */ /* 0x000fe40007ffe804 */
[----:B------:R-:W-:Y:S02]  /*02a0*/  IADD3 R10, PT, PT, R10, 0x5cfebcec, -R11 ;  /* 0x5cfebcec0a0a7810 */ /* 0x000fe40007ffe80b */
[----:B------:R-:W-:-:S02]  /*02b0*/  SHF.L.U32.HI R9, R9, 0x16, R9 ;  /* 0x0000001609097819 */ /* 0x000fc40000010609 */
[----:B------:R-:W-:Y:S01]  /*02c0*/  LOP3.LUT R12, R5, R4, R10, 0x2d, !PT ;  /* 0x00000004050c7212 */ /* 0x000fe200078e2d0a */
[----:B------:R-:W-:-:S03]  /*02d0*/  IMAD.IADD R4, R4, 0x1, -R5 ;  /* 0x0000000104047824 */ /* 0x000fc600078e0a05 */
[----:B------:R-:W-:Y:S02]  /*02e0*/  IADD3 R9, PT, PT, R9, 0x1d31920, -R12 ;  /* 0x01d3192009097810 */ /* 0x000fe40007ffe80c */
[----:B------:R-:W-:Y:S02]  /*02f0*/  SHF.L.U32.HI R4, R4, 0x1a, R4 ;  /* 0x0000001a04047819 */ /* 0x000fe40000010604 */
[----:B------:R-:W-:Y:S01]  /*0300*/  LOP3.LUT R11, R10, R5, R9, 0x2d, !PT ;  /* 0x000000050a0b7212 */ /* 0x000fe200078e2d09 */
[----:B------:R-:W-:-:S03]  /*0310*/  IMAD.IADD R5, R5, 0x1, -R10 ;  /* 0x0000000105057824 */ /* 0x000fc600078e0a0a */
[----:B------:R-:W-:Y:S02]  /*0320*/  IADD3 R12, PT, PT, R4, -0x6fa87e4f, -R11 ;  /* 0x905781b1040c7810 */ /* 0x000fe40007ffe80b */
[----:B------:R-:W-:Y:S02]  /*0330*/  SHF.L.U32.HI R4, R5, 0xb, R5 ;  /* 0x0000000b05047819 */ /* 0x000fe40000010605 */
[----:B------:R-:W-:Y:S01]  /*0340*/  LOP3.LUT R5, R9, R10, R12, 0x2d, !PT ;  /* 0x0000000a09057212 */ /* 0x000fe200078e2d0c */
[----:B------:R-:W-:-:S03]  /*0350*/  IMAD.IADD R10, R10, 0x1, -R9 ;  /* 0x000000010a0a7824 */ /* 0x000fc600078e0a09 */
[----:B---3--:R-:W-:Y:S02]  /*0360*/  IADD3 R4, PT, PT, R4, -R7, -R5 ;  /* 0x8000000704047210 */ /* 0x008fe40007ffe805 */
[----:B------:R-:W-:-:S03]  /*0370*/  SHF.L.U32.HI R10, R10, 0x11, R10 ;  /* 0x000000110a0a7819 */ /* 0x000fc6000001060a */
[----:B------:R-:W-:-:S05]  /*0380*/  VIADD R11, R4, 0x7a7ba22f ;  /* 0x7a7ba22f040b7836 */ /* 0x000fca0000000000 */
[----:B------:R-:W-:Y:S01]  /*0390*/  LOP3.LUT R5, R12, R9, R11, 0x2d, !PT ;  /* 0x000000090c057212 */ /* 0x000fe200078e2d0b */
[----:B------:R-:W-:-:S03]  /*03a0*/  IMAD.IADD R9, R9, 0x1, -R12 ;  /* 0x0000000109097824 */ /* 0x000fc600078e0a0c */
[----:B------:R-:W-:Y:S01]  /*03b0*/  IADD3 R14, PT, PT, R10, 0x100b83, -R5 ;  /* 0x00100b830a0e7810 */ /* 0x000fe20007ffe805 */
[----:B------:R-:W-:Y:S01]  /*03c0*/  IMAD.IADD R10, R12, 0x1, -R11 ;  /* 0x000000010c0a7824 */ /* 0x000fe200078e0a0b */
[----:B------:R-:W-:Y:S02]  /*03d0*/  SHF.L.U32.HI R9, R9, 0x16, R9 ;  /* 0x0000001609097819 */ /* 0x000fe40000010609 */
[----:B------:R-:W-:-:S04]  /*03e0*/  LOP3.LUT R4, R11, R12, R14, 0x2d, !PT ;  /* 0x0000000c0b047212 */ /* 0x000fc800078e2d0e */
[----:B----4-:R-:W-:Y:S02]  /*03f0*/  IADD3 R9, PT, PT, R9, -R8, -R4 ;  /* 0x8000000809097210 */ /* 0x010fe40007ffe804 */
[----:B------:R-:W0:Y:S03]  /*0400*/  LDC.64 R4, c[0x0][0x390] ;  /* 0x0000e400ff047b82 */ /* 0x000e260000000a00 */
[----:B------:R-:W-:Y:S01]  /*0410*/  VIADD R12, R9, 0x70f3336e ;  /* 0x70f3336e090c7836 */ /* 0x000fe20000000000 */
[----:B------:R-:W-:-:S04]  /*0420*/  SHF.L.U32.HI R9, R10, 0x1a, R10 ;  /* 0x0000001a0a097819 */ /* 0x000fc8000001060a */
[----:B------:R-:W-:Y:S01]  /*0430*/  LOP3.LUT R10, R14, R11, R12, 0x2d, !PT ;  /* 0x0000000b0e0a7212 */ /* 0x000fe200078e2d0c */
[----:B------:R-:W-:-:S03]  /*0440*/  IMAD.IADD R11, R11, 0x1, -R14 ;  /* 0x000000010b0b7824 */ /* 0x000fc600078e0a0e */
[----:B------:R-:W-:Y:S02]  /*0450*/  IADD3 R9, PT, PT, R9, -0x655b59c3, -R10 ;  /* 0x9aa4a63d09097810 */ /* 0x000fe40007ffe80a */
[----:B------:R-:W-:Y:S02]  /*0460*/  SHF.L.U32.HI R10, R11, 0xb, R11 ;  /* 0x0000000b0b0a7819 */ /* 0x000fe4000001060b */
[----:B------:R-:W-:Y:S01]  /*0470*/  LOP3.LUT R11, R12, R14, R9, 0x2d, !PT ;  /* 0x0000000e0c0b7212 */ /* 0x000fe200078e2d09 */
[----:B------:R-:W-:-:S03]  /*0480*/  IMAD.IADD R14, R14, 0x1, -R12 ;  /* 0x000000010e0e7824 */ /* 0x000fc600078e0a0c */
[----:B------:R-:W-:Y:S02]  /*0490*/  IADD3 R10, PT, PT, R10, 0x36c5fc7, -R11 ;  /* 0x036c5fc70a0a7810 */ /* 0x000fe40007ffe80b */
[----:B------:R-:W-:Y:S02]  /*04a0*/  SHF.L.U32.HI R11, R14, 0x11, R14 ;  /* 0x000000110e0b7819 */ /* 0x000fe4000001060e */
[----:B------:R-:W-:Y:S01]  /*04b0*/  LOP3.LUT R13, R9, R12, R10, 0x2d, !PT ;  /* 0x0000000c090d7212 */ /* 0x000fe200078e2d0a */
[----:B------:R-:W-:Y:S01]  /*04c0*/  IMAD.IADD R12, R12, 0x1, -R9 ;  /* 0x000000010c0c7824 */ /* 0x000fe200078e0a09 */
[----:B0-----:R-:W-:-:S03]  /*04d0*/  ISETP.GT.AND P0, PT, R5, RZ, PT ;  /* 0x000000ff0500720c */ /* 0x001fc60003f04270 */
[----:B------:R-:W-:Y:S01]  /*04e0*/  IMAD R4, R4, 0x8, R13 ;  /* 0x0000000804047824 */ /* 0x000fe200078e020d */
[----:B------:R-:W-:-:S04]  /*04f0*/  SHF.L.U32.HI R5, R12, 0x16, R12 ;  /* 0x000000160c057819 */ /* 0x000fc8000001060c */
[----:B------:R-:W-:Y:S01]  /*0500*/  IADD3 R11, PT, PT, R11, 0x546bdc59, -R4 ;  /* 0x546bdc590b0b7810 */ /* 0x000fe20007ffe804 */
[----:B------:R-:W-:-:S03]  /*0510*/  IMAD.MOV.U32 R4, RZ, RZ, 0x1c92b384 ;  /* 0x1c92b384ff047424 */ /* 0x000fc600078e00ff */
[----:B------:R-:W-:-:S04]  /*0520*/  LOP3.LUT R12, R10, R9, R11, 0x2d, !PT ;  /* 0x000000090a0c7212 */ /* 0x000fc800078e2d0b */
[----:B------:R-:W-:Y:S01]  /*0530*/  IADD3 R5, PT, PT, R5, -0x432aff97, -R12 ;  /* 0xbcd5006905057810 */ /* 0x000fe20007ffe80c */
[----:B------:R-:W-:Y:S06]  /*0540*/  @!P0 BRA `(.L_x_0) ;  /* 0x0000000800f88947 */ /* 0x000fec0003800000 */
[----:B------:R0:W5:Y:S01]  /*0550*/  LDG.E R13, desc[UR8][R2.64] ;  /* 0x00000008020d7981 */ /* 0x000162000c1e1900 */
[----:B------:R-:W-:Y:S01]  /*0560*/  IMAD.MOV.U32 R12, RZ, RZ, RZ ;  /* 0x000000ffff0c7224 */ /* 0x000fe200078e00ff */
[----:B------:R-:W-:-:S06]  /*0570*/  UMOV UR4, URZ ;  /* 0x000000ff00047c82 */ /* 0x000fcc0008000000 */
.L_x_4:
[----:B------:R-:W1:Y:S01]  /*0580*/  LDC R14, c[0x3][R12] ;  /* 0x00c000000c0e7b82 */ /* 0x000e620000000800 */
[----:B------:R-:W2:Y:S01]  /*0590*/  LDCU UR5, c[0x0][0x394] ;  /* 0x00007280ff0577ac */ /* 0x000ea20008000800 */
[----:B-----5:R-:W-:Y:S01]  /*05a0*/  LOP3.LUT R13, R13, 0xffff00ff, RZ, 0xc0, !PT ;  /* 0xffff00ff0d0d7812 */ /* 0x020fe200078ec0ff */
[----:B------:R-:W-:Y:S01]  /*05b0*/  UIADD3 UR4, UPT, UPT, UR4, 0x1, URZ ;  /* 0x0000000104047890 */ /* 0x000fe2000fffe0ff */
[----:B------:R-:W-:-:S04]  /*05c0*/  UMOV UR6, URZ ;  /* 0x000000ff00067c82 */ /* 0x000fc80008000000 */
[----:B0-----:R-:W0:Y:S01]  /*05d0*/  LDC.64 R2, c[0x0][0x390] ;  /* 0x0000e400ff027b82 */ /* 0x001e220000000a00 */
[----:B--2---:R-:W-:-:S03]  /*05e0*/  UISETP.NE.AND UP0, UPT, UR4, UR5, UPT ;  /* 0x000000050400728c */ /* 0x004fc6000bf05270 */
[----:B------:R-:W-:Y:S01]  /*05f0*/  UMOV UR5, URZ ;  /* 0x000000ff00057c82 */ /* 0x000fe20008000000 */
[----:B-1----:R-:W-:-:S07]  /*0600*/  IMAD R13, R14, 0x100, R13 ;  /* 0x000001000e0d7824 */ /* 0x002fce00078e020d */
.L_x_3:
[----:B------:R-:W1:Y:S01]  /*0610*/  LDCU UR7, c[0x3][UR6] ;  /* 0x00c00000060777ac */ /* 0x000e620008000800 */
[----:B------:R-:W-:Y:S01]  /*0620*/  LOP3.LUT R13, R13, 0xffffff00, RZ, 0xc0, !PT ;  /* 0xffffff000d0d7812 */ /* 0x000fe200078ec0ff */
[----:B------:R-:W-:Y:S01]  /*0630*/  BSSY.RECONVERGENT B0, `(.L_x_1) ;  /* 0x00000ac000007945 */ /* 0x000fe20003800200 */
[----:B------:R-:W-:Y:S02]  /*0640*/  UIADD3 UR5, UPT, UPT, UR5, 0x1, URZ ;  /* 0x0000000105057890 */ /* 0x000fe4000fffe0ff */
[----:B------:R-:W-:-:S04]  /*0650*/  UIADD3 UR6, UPT, UPT, UR6, 0x4, URZ ;  /* 0x0000000406067890 */ /* 0x000fc8000fffe0ff */
[----:B0-----:R-:W-:Y:S01]  /*0660*/  ISETP.NE.AND P1, PT, R3, UR5, PT ;  /* 0x0000000503007c0c */ /* 0x001fe2000bf25270 */
[----:B-1----:R-:W-:-:S04]  /*0670*/  VIADD R13, R13, UR7 ;  /* 0x000000070d0d7c36 */ /* 0x002fc80008000000 */
[----:B------:R-:W-:-:S05]  /*0680*/  VIADD R14, R13, 0xd76aa477 ;  /* 0xd76aa4770d0e7836 */ /* 0x000fca0000000000 */
[----:B------:R-:W-:-:S05]  /*0690*/  SHF.L.U32.HI R14, R14, 0x7, R14 ;  /* 0x000000070e0e7819 */ /* 0x000fca000001060e */
[----:B------:R-:W-:-:S05]  /*06a0*/  VIADD R15, R14, 0xefcdab89 ;  /* 0xefcdab890e0f7836 */ /* 0x000fca0000000000 */
[----:B------:R-:W-:-:S04]  /*06b0*/  LOP3.LUT R16, R15, 0xefcdab89, RZ, 0xc0, !PT ;  /* 0xefcdab890f107812 */ /* 0x000fc800078ec0ff */
[----:B------:R-:W-:-:S04]  /*06c0*/  LOP3.LUT R16, R16, 0x98badcfe, R15, 0xf4, !PT ;  /* 0x98badcfe10107812 */ /* 0x000fc800078ef40f */
[----:B------:R-:W-:-:S04]  /*06d0*/  IADD3 R17, PT, PT, R16, -0x705f434, R7 ;  /* 0xf8fa0bcc10117810 */ /* 0x000fc80007ffe007 */
[----:B------:R-:W-:-:S05]  /*06e0*/  LEA.HI R17, R17, R14, R17, 0xc ;  /* 0x0000000e11117211 */ /* 0x000fca00078f6011 */
[----:B------:R-:W-:-:S05]  /*06f0*/  VIADD R16, R17, 0xefcdab89 ;  /* 0xefcdab8911107836 */ /* 0x000fca0000000000 */
[----:B------:R-:W-:-:S04]  /*0700*/  LOP3.LUT R17, R15, 0xefcdab89, R16, 0xe4, !PT ;  /* 0xefcdab890f117812 */ /* 0x000fc800078ee410 */
[----:B------:R-:W-:-:S04]  /*0710*/  IADD3 R17, PT, PT, R17, -0x4324b227, R6 ;  /* 0xbcdb4dd911117810 */ /* 0x000fc80007ffe006 */
[----:B------:R-:W-:-:S04]  /*0720*/  LEA.HI R17, R17, R16, R17, 0x11 ;  /* 0x0000001011117211 */ /* 0x000fc800078f8811 */
[----:B------:R-:W-:-:S04]  /*0730*/  LOP3.LUT R15, R16, R17, R15, 0xe2, !PT ;  /* 0x00000011100f7212 */ /* 0x000fc800078ee20f */
[----:B------:R-:W-:-:S04]  /*0740*/  IADD3 R18, PT, PT, R8, -0x4e748589, R15 ;  /* 0xb18b7a7708127810 */ /* 0x000fc80007ffe00f */
[----:B------:R-:W-:-:S04]  /*0750*/  LEA.HI R18, R18, R17, R18, 0x16 ;  /* 0x0000001112127211 */ /* 0x000fc800078fb012 */
[----:B------:R-:W-:-:S04]  /*0760*/  LOP3.LUT R15, R18, R17, R16, 0xca, !PT ;  /* 0x00000011120f7212 */ /* 0x000fc800078eca10 */
[----:B------:R-:W-:-:S04]  /*0770*/  IADD3 R15, PT, PT, R14, -0x1ab644c8, R15 ;  /* 0xe549bb380e0f7810 */ /* 0x000fc80007ffe00f */
[----:B------:R-:W-:-:S04]  /*0780*/  LEA.HI R15, R15, R18, R15, 0x7 ;  /* 0x000000120f0f7211 */ /* 0x000fc800078f380f */
[----:B------:R-:W-:-:S04]  /*0790*/  LOP3.LUT R19, R17, R15, R18, 0xb8, !PT ;  /* 0x0000000f11137212 */ /* 0x000fc800078eb812 */
[----:B------:R-:W-:-:S04]  /*07a0*/  IADD3 R16, PT, PT, R16, 0x4787c62a, R19 ;  /* 0x4787c62a10107810 */ /* 0x000fc80007ffe013 */
        /* <DEDUP_REMOVED lines=25> */
[----:B------:R-:W-:-:S05]  /*0940*/  LOP3.LUT R19, R15, R16, R18, 0xe2, !PT ;  /* 0x000000100f137212 */ /* 0x000fca00078ee212 */
[----:B------:R-:W-:-:S05]  /*0950*/  IMAD R14, R2, 0x8, R19 ;  /* 0x00000008020e7824 */ /* 0x000fca00078e0213 */
[----:B------:R-:W-:-:S04]  /*0960*/  IADD3 R17, PT, PT, R17, -0x5986bc72, R14 ;  /* 0xa679438e11117810 */ /* 0x000fc80007ffe00e */
[----:B------:R-:W-:-:S04]  /*0970*/  LEA.HI R17, R17, R16, R17, 0x11 ;  /* 0x0000001011117211 */ /* 0x000fc800078f8811 */
[----:B------:R-:W-:-:S04]  /*0980*/  LOP3.LUT R19, R16, R17, R15, 0xe2, !PT ;  /* 0x0000001110137212 */ /* 0x000fc800078ee20f */
[----:B------:R-:W-:-:S04]  /*0990*/  IADD3 R18, PT, PT, R18, 0x49b40821, R19 ;  /* 0x49b4082112127810 */ /* 0x000fc80007ffe013 */
[----:B------:R-:W-:-:S04]  /*09a0*/  LEA.HI R18, R18, R17, R18, 0x16 ;  /* 0x0000001112127211 */ /* 0x000fc800078fb012 */
[----:B------:R-:W-:-:S04]  /*09b0*/  LOP3.LUT R14, R16, R18, R17, 0xca, !PT ;  /* 0x00000012100e7212 */ /* 0x000fc800078eca11 */
[----:B------:R-:W-:-:S05]  /*09c0*/  IADD3 R14, PT, PT, R15, R7, R14 ;  /* 0x000000070f0e7210 */ /* 0x000fca0007ffe00e */
[----:B------:R-:W-:-:S05]  /*09d0*/  VIADD R15, R14, 0xf61e2562 ;  /* 0xf61e25620e0f7836 */ /* 0x000fca0000000000 */
        /* <DEDUP_REMOVED lines=26> */
[----:B------:R-:W-:-:S05]  /*0b80*/  LOP3.LUT R19, R14, R17, R15, 0xb8, !PT ;  /* 0x000000110e137212 */ /* 0x000fca00078eb80f */
[----:B------:R-:W-:-:S05]  /*0b90*/  IMAD R19, R2, 0x8, R19 ;  /* 0x0000000802137824 */ /* 0x000fca00078e0213 */
[----:B------:R-:W-:-:S04]  /*0ba0*/  IADD3 R16, PT, PT, R16, -0x3cc8f82a, R19 ;  /* 0xc33707d610107810 */ /* 0x000fc80007ffe013 */
[----:B------:R-:W-:-:S04]  /*0bb0*/  LEA.HI R16, R16, R15, R16, 0x9 ;  /* 0x0000000f10107211 */ /* 0x000fc800078f4810 */
[----:B------:R-:W-:-:S04]  /*0bc0*/  LOP3.LUT R18, R16, R14, R15, 0xe2, !PT ;  /* 0x0000000e10127212 */ /* 0x000fc800078ee20f */
[----:B------:R-:W-:-:S05]  /*0bd0*/  IADD3 R18, PT, PT, R17, R8, R18 ;  /* 0x0000000811127210 */ /* 0x000fca0007ffe012 */
[----:B------:R-:W-:-:S05]  /*0be0*/  VIADD R17, R18, 0xf4d50d87 ;  /* 0xf4d50d8712117836 */ /* 0x000fca0000000000 */
        /* <DEDUP_REMOVED lines=63> */
[----:B------:R-:W-:-:S13]  /*0fe0*/  ISETP.NE.AND P0, PT, R5, R21, PT ;  /* 0x000000150500720c */ /* 0x000fda0003f05270 */
[----:B------:R-:W-:Y:S05]  /*0ff0*/  @P0 BRA `(.L_x_2) ;  /* 0x00000000003c0947 */ /* 0x000fea0003800000 */
[----:B------:R-:W-:-:S04]  /*1000*/  LOP3.LUT R14, R17, R20, R21, 0x96, !PT ;  /* 0x00000014110e7212 */ /* 0x000fc800078e9615 */
[----:B------:R-:W-:-:S04]  /*1010*/  IADD3 R14, PT, PT, R19, 0x1fa27cf8, R14 ;  /* 0x1fa27cf8130e7810 */ /* 0x000fc80007ffe00e */
[----:B------:R-:W-:-:S04]  /*1020*/  LEA.HI R14, R14, R21, R14, 0x10 ;  /* 0x000000150e0e7211 */ /* 0x000fc800078f800e */
[----:B------:R-:W-:-:S04]  /*1030*/  LOP3.LUT R15, R20, R21, R14, 0x96, !PT ;  /* 0x00000015140f7212 */ /* 0x000fc800078e960e */
[----:B------:R-:W-:-:S05]  /*1040*/  IADD3 R15, PT, PT, R17, R6, R15 ;  /* 0x00000006110f7210 */ /* 0x000fca0007ffe00f */
[----:B------:R-:W-:-:S05]  /*1050*/  VIADD R15, R15, 0xc4ac5665 ;  /* 0xc4ac56650f0f7836 */ /* 0x000fca0000000000 */
[----:B------:R-:W-:-:S04]  /*1060*/  LEA.HI R15, R15, R14, R15, 0x17 ;  /* 0x0000000e0f0f7211 */ /* 0x000fc800078fb80f */
[-C--:B------:R-:W-:Y:S02]  /*1070*/  LOP3.LUT R16, R14, R15.reuse, R21, 0x2d, !PT ;  /* 0x0000000f0e107212 */ /* 0x080fe400078e2d15 */
[----:B------:R-:W-:Y:S02]  /*1080*/  ISETP.EQ.AND P0, PT, R10, R15, PT ;  /* 0x0000000f0a00720c */ /* 0x000fe40003f02270 */
[----:B------:R-:W-:-:S05]  /*1090*/  IADD3 R16, PT, PT, R20, R13, R16 ;  /* 0x0000000d14107210 */ /* 0x000fca0007ffe010 */
[----:B------:R-:W-:-:S05]  /*10a0*/  VIADD R16, R16, 0xf4292244 ;  /* 0xf429224410107836 */ /* 0x000fca0000000000 */
[----:B------:R-:W-:-:S04]  /*10b0*/  LEA.HI R16, R16, R15, R16, 0x6 ;  /* 0x0000000f10107211 */ /* 0x000fc800078f3010 */
[----:B------:R-:W-:-:S04]  /*10c0*/  ISETP.EQ.AND P0, PT, R9, R16, P0 ;  /* 0x000000100900720c */ /* 0x000fc80000702270 */
[----:B------:R-:W-:-:S04]  /*10d0*/  ISETP.EQ.AND P0, PT, R11, R14, P0 ;  /* 0x0000000e0b00720c */ /* 0x000fc80000702270 */
[----:B------:R-:W-:-:S09]  /*10e0*/  SEL R4, R4, 0x4f9170e8, !P0 ;  /* 0x4f9170e804047807 */ /* 0x000fd20004000000 */
.L_x_2:
[----:B------:R-:W-:Y:S05]  /*10f0*/  BSYNC.RECONVERGENT B0 ;  /* 0x0000000000007941 */ /* 0x000fea0003800200 */
.L_x_1:
[----:B------:R-:W-:Y:S05]  /*1100*/  @P1 BRA `(.L_x_3) ;  /* 0xfffffff400401947 */ /* 0x000fea000383ffff */
[----:B------:R-:W-:Y:S01]  /*1110*/  VIADD R12, R12, 0x4 ;  /* 0x000000040c0c7836 */ /* 0x000fe20000000000 */
[----:B------:R-:W-:Y:S06]  /*1120*/  BRA.U UP0, `(.L_x_4) ;  /* 0xfffffff500147547 */ /* 0x000fec000b83ffff */
.L_x_0:
[----:B------:R-:W0:Y:S01]  /*1130*/  LDC.64 R2, c[0x0][0x388] ;  /* 0x0000e200ff027b82 */ /* 0x000e220000000a00 */
[----:B------:R-:W-:-:S05]  /*1140*/  SHF.R.S32.HI R5, RZ, 0x1f, R0 ;  /* 0x0000001fff057819 */ /* 0x000fca0000011400 */
[----:B------:R-:W-:Y:S02]  /*1150*/  IMAD.SHL.U32 R5, R5, 0x4, RZ ;  /* 0x0000000405057824 */ /* 0x000fe400078e00ff */
[----:B0-----:R-:W-:-:S04]  /*1160*/  IMAD.WIDE.U32 R2, R0, 0x4, R2 ;  /* 0x0000000400027825 */ /* 0x001fc800078e0002 */
[----:B------:R-:W-:-:S05]  /*1170*/  IMAD.IADD R3, R3, 0x1, R5 ;  /* 0x0000000103037824 */ /* 0x000fca00078e0205 */
[----:B------:R-:W-:Y:S01]  /*1180*/  STG.E desc[UR8][R2.64], R4 ;  /* 0x0000000402007986 */ /* 0x000fe2000c101908 */
[----:B------:R-:W-:Y:S05]  /*1190*/  EXIT ;  /* 0x000000000000794d */ /* 0x000fea0003800000 */
.L_x_5:
[----:B------:R-:W-:-:S00]  /*11a0*/  BRA `(.L_x_5) ;  /* 0xfffffffc00fc7947 */ /* 0x000fc0000383ffff */
[----:B------:R-:W-:-:S00]  /*11b0*/  NOP ;  /* 0x0000000000007918 */ /* 0x000fc00000000000 */
        /* <DEDUP_REMOVED lines=12> */
.L_x_6:


//--------------------- .nv.shared.reserved.0     --------------------------
	.section	.nv.shared.reserved.0,"aw",@nobits
	.weak		__nv_reservedSMEM_offset_0_alias
	.size		__nv_reservedSMEM_offset_0_alias, 0, 64
	.other		__nv_reservedSMEM_offset_0_alias,@"STO_CUDA_RESERVED_SHARED STV_DEFAULT"
__nv_reservedSMEM_offset_0_alias:
	.zero		0
	.zero		64


//--------------------- .nv.global                --------------------------
	.section	.nv.global,"aw",@nobits
	.align	8
.nv.global:
	.type		result_d,@object
	.size		result_d,(data_d - result_d)
result_d:
	.zero		8
	.type		data_d,@object
	.size		data_d,(.L_3 - data_d)
data_d:
	.zero		8
.L_3:


//--------------------- .nv.constant0._Z25md5_gpu_bruteforce_threadPjS_ji --------------------------
	.section	.nv.constant0._Z25md5_gpu_bruteforce_threadPjS_ji,"a",@progbits
	.sectionflags	@""
	.align	4
.nv.constant0._Z25md5_gpu_bruteforce_threadPjS_ji:
	.zero		920


//--------------------- SYMBOLS --------------------------

	.type		.nv.reservedSmem.offset0,@object
	.size		.nv.reservedSmem.offset0,0x4
